//
// Generated by NVIDIA NVVM Compiler
//
// Compiler Build ID: CL-36424714
// Cuda compilation tools, release 13.0, V13.0.88
// Based on NVVM 20.0.0
//

.version 9.0
.target sm_100
.address_size 64

	// .globl	_Z8VecCryptPhjmmi
.const .align 4 .b8 key[4096];
.const .align 4 .b8 sigma[16];

.visible .entry _Z8VecCryptPhjmmi(
	.param .u64 .ptr .align 1 _Z8VecCryptPhjmmi_param_0,
	.param .u32 _Z8VecCryptPhjmmi_param_1,
	.param .u64 _Z8VecCryptPhjmmi_param_2,
	.param .u64 _Z8VecCryptPhjmmi_param_3,
	.param .u32 _Z8VecCryptPhjmmi_param_4
)
{
	.reg .pred 	%p<5>;
	.reg .b32 	%r<204>;
	.reg .b64 	%rd<20>;

	ld.param.u32 	%r54, [_Z8VecCryptPhjmmi_param_1];
	ld.param.u64 	%rd7, [_Z8VecCryptPhjmmi_param_2];
	ld.param.u64 	%rd8, [_Z8VecCryptPhjmmi_param_3];
	ld.param.u32 	%r53, [_Z8VecCryptPhjmmi_param_4];
	mov.u32 	%r55, %ctaid.x;
	shl.b32 	%r56, %r55, 7;
	mov.u32 	%r57, %tid.x;
	add.s32 	%r1, %r56, %r57;
	setp.ge.u32 	%p1, %r1, %r54;
	@%p1 bra 	$L__BB0_6;
	cvt.u64.u32 	%rd9, %r1;
	cvt.s64.s32 	%rd10, %r53;
	mul.lo.s64 	%rd18, %rd10, %rd9;
	sub.s64 	%rd11, %rd7, %rd18;
	min.u64 	%rd12, %rd11, %rd10;
	cvt.u32.u64 	%r2, %rd12;
	setp.lt.s32 	%p2, %r2, 1;
	@%p2 bra 	$L__BB0_6;
	ld.const.u32 	%r3, [sigma];
	ld.const.u32 	%r4, [key];
	ld.const.u32 	%r5, [key+4];
	ld.const.u32 	%r6, [key+8];
	ld.const.u32 	%r7, [key+12];
	ld.const.u32 	%r8, [sigma+4];
	cvt.u32.u64 	%r9, %rd8;
	{ .reg .b32 tmp; mov.b64 {tmp, %r10}, %rd8; }
	ld.const.u32 	%r11, [sigma+8];
	ld.const.u32 	%r12, [key+16];
	ld.const.u32 	%r13, [key+20];
	ld.const.u32 	%r14, [key+24];
	ld.const.u32 	%r15, [key+28];
	mov.b32 	%r187, 0;
	ld.const.u32 	%r16, [sigma+12];
$L__BB0_3:
	cvt.u32.u64 	%r18, %rd18;
	{ .reg .b32 tmp; mov.b64 {tmp, %r19}, %rd18; }
	mov.b64 	%rd19, -20;
	mov.u32 	%r188, %r16;
	mov.u32 	%r189, %r15;
	mov.u32 	%r190, %r14;
	mov.u32 	%r191, %r13;
	mov.u32 	%r192, %r12;
	mov.u32 	%r193, %r11;
	mov.u32 	%r194, %r19;
	mov.u32 	%r195, %r18;
	mov.u32 	%r196, %r3;
	mov.u32 	%r197, %r4;
	mov.u32 	%r198, %r5;
	mov.u32 	%r199, %r6;
	mov.u32 	%r200, %r7;
	mov.u32 	%r201, %r8;
	mov.u32 	%r202, %r9;
	mov.u32 	%r203, %r10;
$L__BB0_4:
	add.s32 	%r59, %r191, %r196;
	shf.l.wrap.b32 	%r60, %r59, %r59, 7;
	xor.b32  	%r61, %r60, %r200;
	add.s32 	%r62, %r61, %r196;
	shf.l.wrap.b32 	%r63, %r62, %r62, 9;
	xor.b32  	%r64, %r63, %r195;
	add.s32 	%r65, %r64, %r61;
	shf.l.wrap.b32 	%r66, %r65, %r65, 13;
	xor.b32  	%r67, %r66, %r191;
	add.s32 	%r68, %r67, %r64;
	shf.l.wrap.b32 	%r69, %r68, %r68, 18;
	xor.b32  	%r70, %r69, %r196;
	add.s32 	%r71, %r197, %r201;
	shf.l.wrap.b32 	%r72, %r71, %r71, 7;
	xor.b32  	%r73, %r194, %r72;
	add.s32 	%r74, %r73, %r201;
	shf.l.wrap.b32 	%r75, %r74, %r74, 9;
	xor.b32  	%r76, %r190, %r75;
	add.s32 	%r77, %r76, %r73;
	shf.l.wrap.b32 	%r78, %r77, %r77, 13;
	xor.b32  	%r79, %r78, %r197;
	add.s32 	%r80, %r79, %r76;
	shf.l.wrap.b32 	%r81, %r80, %r80, 18;
	xor.b32  	%r82, %r81, %r201;
	add.s32 	%r83, %r193, %r202;
	shf.l.wrap.b32 	%r84, %r83, %r83, 7;
	xor.b32  	%r85, %r189, %r84;
	add.s32 	%r86, %r85, %r193;
	shf.l.wrap.b32 	%r87, %r86, %r86, 9;
	xor.b32  	%r88, %r87, %r198;
	add.s32 	%r89, %r88, %r85;
	shf.l.wrap.b32 	%r90, %r89, %r89, 13;
	xor.b32  	%r91, %r90, %r202;
	add.s32 	%r92, %r91, %r88;
	shf.l.wrap.b32 	%r93, %r92, %r92, 18;
	xor.b32  	%r94, %r93, %r193;
	add.s32 	%r95, %r188, %r192;
	shf.l.wrap.b32 	%r96, %r95, %r95, 7;
	xor.b32  	%r97, %r96, %r199;
	add.s32 	%r98, %r97, %r188;
	shf.l.wrap.b32 	%r99, %r98, %r98, 9;
	xor.b32  	%r100, %r99, %r203;
	add.s32 	%r101, %r100, %r97;
	shf.l.wrap.b32 	%r102, %r101, %r101, 13;
	xor.b32  	%r103, %r102, %r192;
	add.s32 	%r104, %r103, %r100;
	shf.l.wrap.b32 	%r105, %r104, %r104, 18;
	xor.b32  	%r106, %r105, %r188;
	add.s32 	%r107, %r70, %r97;
	shf.l.wrap.b32 	%r108, %r107, %r107, 7;
	xor.b32  	%r197, %r108, %r79;
	add.s32 	%r109, %r197, %r70;
	shf.l.wrap.b32 	%r110, %r109, %r109, 9;
	xor.b32  	%r198, %r110, %r88;
	add.s32 	%r111, %r198, %r197;
	shf.l.wrap.b32 	%r112, %r111, %r111, 13;
	xor.b32  	%r199, %r112, %r97;
	add.s32 	%r113, %r199, %r198;
	shf.l.wrap.b32 	%r114, %r113, %r113, 18;
	xor.b32  	%r196, %r114, %r70;
	add.s32 	%r115, %r82, %r61;
	shf.l.wrap.b32 	%r116, %r115, %r115, 7;
	xor.b32  	%r202, %r116, %r91;
	add.s32 	%r117, %r202, %r82;
	shf.l.wrap.b32 	%r118, %r117, %r117, 9;
	xor.b32  	%r203, %r118, %r100;
	add.s32 	%r119, %r203, %r202;
	shf.l.wrap.b32 	%r120, %r119, %r119, 13;
	xor.b32  	%r200, %r120, %r61;
	add.s32 	%r121, %r200, %r203;
	shf.l.wrap.b32 	%r122, %r121, %r121, 18;
	xor.b32  	%r201, %r122, %r82;
	add.s32 	%r123, %r94, %r73;
	shf.l.wrap.b32 	%r124, %r123, %r123, 7;
	xor.b32  	%r192, %r124, %r103;
	add.s32 	%r125, %r192, %r94;
	shf.l.wrap.b32 	%r126, %r125, %r125, 9;
	xor.b32  	%r195, %r126, %r64;
	add.s32 	%r127, %r195, %r192;
	shf.l.wrap.b32 	%r128, %r127, %r127, 13;
	xor.b32  	%r194, %r128, %r73;
	add.s32 	%r129, %r194, %r195;
	shf.l.wrap.b32 	%r130, %r129, %r129, 18;
	xor.b32  	%r193, %r130, %r94;
	add.s32 	%r131, %r106, %r85;
	shf.l.wrap.b32 	%r132, %r131, %r131, 7;
	xor.b32  	%r191, %r132, %r67;
	add.s32 	%r133, %r191, %r106;
	shf.l.wrap.b32 	%r134, %r133, %r133, 9;
	xor.b32  	%r190, %r134, %r76;
	add.s32 	%r135, %r190, %r191;
	shf.l.wrap.b32 	%r136, %r135, %r135, 13;
	xor.b32  	%r189, %r136, %r85;
	add.s32 	%r137, %r189, %r190;
	shf.l.wrap.b32 	%r138, %r137, %r137, 18;
	xor.b32  	%r188, %r138, %r106;
	add.s64 	%rd19, %rd19, 2;
	setp.ne.s64 	%p3, %rd19, 0;
	@%p3 bra 	$L__BB0_4;
	ld.param.u64 	%rd17, [_Z8VecCryptPhjmmi_param_0];
	add.s32 	%r139, %r196, %r3;
	add.s32 	%r140, %r197, %r4;
	add.s32 	%r141, %r198, %r5;
	add.s32 	%r142, %r199, %r6;
	add.s32 	%r143, %r200, %r7;
	add.s32 	%r144, %r201, %r8;
	add.s32 	%r145, %r202, %r9;
	add.s32 	%r146, %r203, %r10;
	add.s32 	%r147, %r195, %r18;
	add.s32 	%r148, %r194, %r19;
	add.s32 	%r149, %r193, %r11;
	add.s32 	%r150, %r192, %r12;
	add.s32 	%r151, %r191, %r13;
	add.s32 	%r152, %r190, %r14;
	add.s32 	%r153, %r189, %r15;
	add.s32 	%r154, %r188, %r16;
	shl.b64 	%rd14, %rd18, 6;
	cvta.to.global.u64 	%rd15, %rd17;
	add.s64 	%rd16, %rd15, %rd14;
	ld.global.u32 	%r155, [%rd16];
	xor.b32  	%r156, %r155, %r139;
	st.global.u32 	[%rd16], %r156;
	ld.global.u32 	%r157, [%rd16+4];
	xor.b32  	%r158, %r157, %r140;
	st.global.u32 	[%rd16+4], %r158;
	ld.global.u32 	%r159, [%rd16+8];
	xor.b32  	%r160, %r159, %r141;
	st.global.u32 	[%rd16+8], %r160;
	ld.global.u32 	%r161, [%rd16+12];
	xor.b32  	%r162, %r161, %r142;
	st.global.u32 	[%rd16+12], %r162;
	ld.global.u32 	%r163, [%rd16+16];
	xor.b32  	%r164, %r163, %r143;
	st.global.u32 	[%rd16+16], %r164;
	ld.global.u32 	%r165, [%rd16+20];
	xor.b32  	%r166, %r165, %r144;
	st.global.u32 	[%rd16+20], %r166;
	ld.global.u32 	%r167, [%rd16+24];
	xor.b32  	%r168, %r167, %r145;
	st.global.u32 	[%rd16+24], %r168;
	ld.global.u32 	%r169, [%rd16+28];
	xor.b32  	%r170, %r169, %r146;
	st.global.u32 	[%rd16+28], %r170;
	ld.global.u32 	%r171, [%rd16+32];
	xor.b32  	%r172, %r171, %r147;
	st.global.u32 	[%rd16+32], %r172;
	ld.global.u32 	%r173, [%rd16+36];
	xor.b32  	%r174, %r173, %r148;
	st.global.u32 	[%rd16+36], %r174;
	ld.global.u32 	%r175, [%rd16+40];
	xor.b32  	%r176, %r175, %r149;
	st.global.u32 	[%rd16+40], %r176;
	ld.global.u32 	%r177, [%rd16+44];
	xor.b32  	%r178, %r177, %r150;
	st.global.u32 	[%rd16+44], %r178;
	ld.global.u32 	%r179, [%rd16+48];
	xor.b32  	%r180, %r179, %r151;
	st.global.u32 	[%rd16+48], %r180;
	ld.global.u32 	%r181, [%rd16+52];
	xor.b32  	%r182, %r181, %r152;
	st.global.u32 	[%rd16+52], %r182;
	ld.global.u32 	%r183, [%rd16+56];
	xor.b32  	%r184, %r183, %r153;
	st.global.u32 	[%rd16+56], %r184;
	ld.global.u32 	%r185, [%rd16+60];
	xor.b32  	%r186, %r185, %r154;
	st.global.u32 	[%rd16+60], %r186;
	add.s64 	%rd18, %rd18, 1;
	add.s32 	%r187, %r187, 1;
	setp.ne.s32 	%p4, %r187, %r2;
	@%p4 bra 	$L__BB0_3;
$L__BB0_6:
	ret;

}


// ===== COMPILED SASS (sm_100) =====

	.target	sm_100

	.elftype	@"ET_EXEC"


//--------------------- .note.nv.tkinfo           --------------------------
	.section	.note.nv.tkinfo,"",@"SHT_NOTE"
	.sectionflags	@"SHF_NOTE_NV_TKINFO"
	.tkinfo
        /*0018*/ 	.word	0x00000002
        /*0030*/ 	.string	""
        /*0030*/ 	.string	"ptxas"
        /*0030*/ 	.string	"Cuda compilation tools, release 13.0, V13.0.88"
        /*0030*/ 	.string	"Build cuda_13.0.r13.0/compiler.36424714_0"
        /*0030*/ 	.string	"-arch sm_100 -m 64 "



//--------------------- .note.nv.cuinfo           --------------------------
	.section	.note.nv.cuinfo,"",@"SHT_NOTE"
	.sectionflags	@"SHF_NOTE_NV_CUINFO"
        /*0018*/ 	.short	0x0002
        /*001a*/ 	.short	0x0064
        /*001c*/ 	.short	0x0082
	.zero		2


//--------------------- .nv.info                  --------------------------
	.section	.nv.info,"",@"SHT_CUDA_INFO"
	.align	4


	//----- nvinfo : EIATTR_REGCOUNT
	.align		4
        /*0000*/ 	.byte	0x04, 0x2f
        /*0002*/ 	.short	(.L_3 - .L_2)
	.align		4
.L_2:
        /*0004*/ 	.word	index@(_Z8VecCryptPhjmmi)
        /*0008*/ 	.word	0x00000020


	//----- nvinfo : EIATTR_FRAME_SIZE
	.align		4
.L_3:
        /*000c*/ 	.byte	0x04, 0x11
        /*000e*/ 	.short	(.L_5 - .L_4)
	.align		4
.L_4:
        /*0010*/ 	.word	index@(_Z8VecCryptPhjmmi)
        /*0014*/ 	.word	0x00000000


	//----- nvinfo : EIATTR_MIN_STACK_SIZE
	.align		4
.L_5:
        /*0018*/ 	.byte	0x04, 0x12
        /*001a*/ 	.short	(.L_7 - .L_6)
	.align		4
.L_6:
        /*001c*/ 	.word	index@(_Z8VecCryptPhjmmi)
        /*0020*/ 	.word	0x00000000
.L_7:


//--------------------- .nv.compat                --------------------------
	.section	.nv.compat,"",@"SHT_CUDA_COMPAT_INFO"
	.align	4
        /*0000*/ 	.byte	0x02, 0x09, 0x00, 0x00, 0x02, 0x02, 0x01, 0x00, 0x02, 0x05, 0x05, 0x00, 0x03, 0x07, 0x01, 0x01
        /*0010*/ 	.byte	0x02, 0x03, 0x00, 0x00, 0x02, 0x06, 0x01, 0x00, 0x04, 0x0b, 0x08, 0x00, 0x09, 0x00, 0x00, 0x00
        /*0020*/ 	.byte	0x00, 0x00, 0x00, 0x00


//--------------------- .nv.info._Z8VecCryptPhjmmi --------------------------
	.section	.nv.info._Z8VecCryptPhjmmi,"",@"SHT_CUDA_INFO"
	.sectionflags	@""
	.align	4


	//----- nvinfo : EIATTR_CUDA_API_VERSION
	.align		4
        /*0000*/ 	.byte	0x04, 0x37
        /*0002*/ 	.short	(.L_9 - .L_8)
.L_8:
        /*0004*/ 	.word	0x00000082


	//----- nvinfo : EIATTR_KPARAM_INFO
	.align		4
.L_9:
        /*0008*/ 	.byte	0x04, 0x17
        /*000a*/ 	.short	(.L_11 - .L_10)
.L_10:
        /*000c*/ 	.word	0x00000000
        /*0010*/ 	.short	0x0004
        /*0012*/ 	.short	0x0020
        /*0014*/ 	.byte	0x00, 0xf0, 0x11, 0x00


	//----- nvinfo : EIATTR_KPARAM_INFO
	.align		4
.L_11:
        /*0018*/ 	.byte	0x04, 0x17
        /*001a*/ 	.short	(.L_13 - .L_12)
.L_12:
        /*001c*/ 	.word	0x00000000
        /*0020*/ 	.short	0x0003
        /*0022*/ 	.short	0x0018
        /*0024*/ 	.byte	0x00, 0xf0, 0x21, 0x00


	//----- nvinfo : EIATTR_KPARAM_INFO
	.align		4
.L_13:
        /*0028*/ 	.byte	0x04, 0x17
        /*002a*/ 	.short	(.L_15 - .L_14)
.L_14:
        /*002c*/ 	.word	0x00000000
        /*0030*/ 	.short	0x0002
        /*0032*/ 	.short	0x0010
        /*0034*/ 	.byte	0x00, 0xf0, 0x21, 0x00


	//----- nvinfo : EIATTR_KPARAM_INFO
	.align		4
.L_15:
        /*0038*/ 	.byte	0x04, 0x17
        /*003a*/ 	.short	(.L_17 - .L_16)
.L_16:
        /*003c*/ 	.word	0x00000000
        /*0040*/ 	.short	0x0001
        /*0042*/ 	.short	0x0008
        /*0044*/ 	.byte	0x00, 0xf0, 0x11, 0x00


	//----- nvinfo : EIATTR_KPARAM_INFO
	.align		4
.L_17:
        /*0048*/ 	.byte	0x04, 0x17
        /*004a*/ 	.short	(.L_19 - .L_18)
.L_18:
        /*004c*/ 	.word	0x00000000
        /*0050*/ 	.short	0x0000
        /*0052*/ 	.short	0x0000
        /*0054*/ 	.byte	0x00, 0xf5, 0x21, 0x00


	//----- nvinfo : EIATTR_SPARSE_MMA_MASK
	.align		4
.L_19:
        /*0058*/ 	.byte	0x03, 0x50
        /*005a*/ 	.short	0x0000


	//----- nvinfo : EIATTR_MAXREG_COUNT
	.align		4
        /*005c*/ 	.byte	0x03, 0x1b
        /*005e*/ 	.short	0x00ff


	//----- nvinfo : EIATTR_MERCURY_ISA_VERSION
	.align		4
        /*0060*/ 	.byte	0x03, 0x5f
        /*0062*/ 	.short	0x0101


	//----- nvinfo : EIATTR_VRC_CTA_INIT_COUNT
	.align		4
        /*0064*/ 	.byte	0x02, 0x4a
	.zero		1
	.zero		1


	//----- nvinfo : EIATTR_EXIT_INSTR_OFFSETS
	.align		4
        /*0068*/ 	.byte	0x04, 0x1c
        /*006a*/ 	.short	(.L_21 - .L_20)


	//   ....[0]....
.L_20:
        /*006c*/ 	.word	0x00000060


	//   ....[1]....
        /*0070*/ 	.word	0x00000130


	//   ....[2]....
        /*0074*/ 	.word	0x00000e10


	//----- nvinfo : EIATTR_CRS_STACK_SIZE
	.align		4
.L_21:
        /*0078*/ 	.byte	0x04, 0x1e
        /*007a*/ 	.short	(.L_23 - .L_22)
.L_22:
        /*007c*/ 	.word	0x00000000


	//----- nvinfo : EIATTR_CBANK_PARAM_SIZE
	.align		4
.L_23:
        /*0080*/ 	.byte	0x03, 0x19
        /*0082*/ 	.short	0x0024


	//----- nvinfo : EIATTR_PARAM_CBANK
	.align		4
        /*0084*/ 	.byte	0x04, 0x0a
        /*0086*/ 	.short	(.L_25 - .L_24)
	.align		4
.L_24:
        /*0088*/ 	.word	index@(.nv.constant0._Z8VecCryptPhjmmi)
        /*008c*/ 	.short	0x0380
        /*008e*/ 	.short	0x0024


	//----- nvinfo : EIATTR_SW_WAR
	.align		4
.L_25:
        /*0090*/ 	.byte	0x04, 0x36
        /*0092*/ 	.short	(.L_27 - .L_26)
.L_26:
        /*0094*/ 	.word	0x00000008
.L_27:


//--------------------- .nv.callgraph             --------------------------
	.section	.nv.callgraph,"",@"SHT_CUDA_CALLGRAPH"
	.align	4
	.sectionentsize	8
	.align		4
        /*0000*/ 	.word	0x00000000
	.align		4
        /*0004*/ 	.word	0xffffffff
	.align		4
        /*0008*/ 	.word	0x00000000
	.align		4
        /*000c*/ 	.word	0xfffffffe
	.align		4
        /*0010*/ 	.word	0x00000000
	.align		4
        /*0014*/ 	.word	0xfffffffd
	.align		4
        /*0018*/ 	.word	0x00000000
	.align		4
        /*001c*/ 	.word	0xfffffffc


//--------------------- .nv.constant3             --------------------------
	.section	.nv.constant3,"a",@progbits
	.align	4
.nv.constant3:
	.type		key,@object
	.size		key,(sigma - key)
key:
	.zero		4096
	.type		sigma,@object
	.size		sigma,(.L_1 - sigma)
sigma:
	.zero		16
.L_1:


//--------------------- .text._Z8VecCryptPhjmmi   --------------------------
	.section	.text._Z8VecCryptPhjmmi,"ax",@progbits
	.align	128
        .global         _Z8VecCryptPhjmmi
        .type           _Z8VecCryptPhjmmi,@function
        .size           _Z8VecCryptPhjmmi,(.L_x_3 - _Z8VecCryptPhjmmi)
        .other          _Z8VecCryptPhjmmi,@"STO_CUDA_ENTRY STV_DEFAULT"
_Z8VecCryptPhjmmi:
.text._Z8VecCryptPhjmmi:
[----:B------:R-:W-:Y:S01]  /*0000*/  LDC R1, c[0x0][0x37c] ;  /* 0x0000df00ff017b82 */ /* 0x000fe20000000800 */
[----:B------:R-:W0:Y:S01]  /*0010*/  S2R R0, SR_CTAID.X ;  /* 0x0000000000007919 */ /* 0x000e220000002500 */
[----:B------:R-:W1:Y:S01]  /*0020*/  LDCU UR4, c[0x0][0x388] ;  /* 0x00007100ff0477ac */ /* 0x000e620008000800 */
[----:B------:R-:W0:Y:S02]  /*0030*/  S2R R3, SR_TID.X ;  /* 0x0000000000037919 */ /* 0x000e240000002100 */
[----:B0-----:R-:W-:-:S05]  /*0040*/  IMAD R0, R0, 0x80, R3 ;  /* 0x0000008000007824 */ /* 0x001fca00078e0203 */
[----:B-1----:R-:W-:-:S13]  /*0050*/  ISETP.GE.U32.AND P0, PT, R0, UR4, PT ;  /* 0x0000000400007c0c */ /* 0x002fda000bf06070 */
[----:B------:R-:W-:Y:S05]  /*0060*/  @P0 EXIT ;  /* 0x000000000000094d */ /* 0x000fea0003800000 */
[----:B------:R-:W0:Y:S01]  /*0070*/  LDCU UR5, c[0x0][0x3a0] ;  /* 0x00007400ff0577ac */ /* 0x000e220008000800 */
[----:B------:R-:W1:Y:S01]  /*0080*/  LDCU.64 UR6, c[0x0][0x390] ;  /* 0x00007200ff0677ac */ /* 0x000e620008000a00 */
[----:B0-----:R-:W-:Y:S02]  /*0090*/  USHF.R.S32.HI UR4, URZ, 0x1f, UR5 ;  /* 0x0000001fff047899 */ /* 0x001fe40008011405 */
[----:B------:R-:W-:-:S04]  /*00a0*/  IMAD.WIDE.U32 R2, R0, UR5, RZ ;  /* 0x0000000500027c25 */ /* 0x000fc8000f8e00ff */
[----:B------:R-:W-:Y:S01]  /*00b0*/  IMAD R5, R0, UR4, RZ ;  /* 0x0000000400057c24 */ /* 0x000fe2000f8e02ff */
[----:B-1----:R-:W-:-:S03]  /*00c0*/  IADD3 R14, P1, PT, -R2, UR6, RZ ;  /* 0x00000006020e7c10 */ /* 0x002fc6000ff3e1ff */
[----:B------:R-:W-:Y:S01]  /*00d0*/  IMAD.IADD R12, R3, 0x1, R5 ;  /* 0x00000001030c7824 */ /* 0x000fe200078e0205 */
[----:B------:R-:W-:-:S04]  /*00e0*/  ISETP.LT.U32.AND P0, PT, R14, UR5, PT ;  /* 0x000000050e007c0c */ /* 0x000fc8000bf01070 */
[----:B------:R-:W-:-:S04]  /*00f0*/  IADD3.X R0, PT, PT, ~R12, UR7, RZ, P1, !PT ;  /* 0x000000070c007c10 */ /* 0x000fc80008ffe5ff */
[----:B------:R-:W-:-:S04]  /*0100*/  ISETP.LT.U32.AND.EX P0, PT, R0, UR4, PT, P0 ;  /* 0x0000000400007c0c */ /* 0x000fc8000bf01100 */
[----:B------:R-:W-:-:S04]  /*0110*/  SEL R14, R14, UR5, P0 ;  /* 0x000000050e0e7c07 */ /* 0x000fc80008000000 */
[----:B------:R-:W-:-:S13]  /*0120*/  ISETP.GE.AND P0, PT, R14, 0x1, PT ;  /* 0x000000010e00780c */ /* 0x000fda0003f06270 */
[----:B------:R-:W-:Y:S05]  /*0130*/  @!P0 EXIT ;  /* 0x000000000000894d */ /* 0x000fea0003800000 */
[----:B------:R-:W-:Y:S01]  /*0140*/  IMAD.MOV.U32 R13, RZ, RZ, R2 ;  /* 0x000000ffff0d7224 */ /* 0x000fe200078e0002 */
[----:B------:R-:W0:Y:S01]  /*0150*/  LDCU.64 UR4, c[0x0][0x358] ;  /* 0x00006b00ff0477ac */ /* 0x000e220008000a00 */
[----:B------:R-:W-:-:S07]  /*0160*/  IMAD.MOV.U32 R11, RZ, RZ, RZ ;  /* 0x000000ffff0b7224 */ /* 0x000fce00078e00ff */
.L_x_1:
[----:B-1----:R-:W1:Y:S01]  /*0170*/  LDCU.64 UR10, c[0x3][0x1008] ;  /* 0x00c20100ff0a77ac */ /* 0x002e620008000a00 */
[----:B------:R-:W-:Y:S02]  /*0180*/  IMAD.MOV.U32 R26, RZ, RZ, -0x14 ;  /* 0xffffffecff1a7424 */ /* 0x000fe400078e00ff */
[----:B------:R-:W-:Y:S01]  /*0190*/  IMAD.MOV.U32 R24, RZ, RZ, -0x1 ;  /* 0xffffffffff187424 */ /* 0x000fe200078e00ff */
[----:B------:R-:W2:Y:S01]  /*01a0*/  LDCU.64 UR6, c[0x3][0x18] ;  /* 0x00c00300ff0677ac */ /* 0x000ea20008000a00 */
[----:B------:R-:W-:Y:S02]  /*01b0*/  IMAD.MOV.U32 R20, RZ, RZ, R12 ;  /* 0x000000ffff147224 */ /* 0x000fe400078e000c */
[----:B------:R-:W-:Y:S01]  /*01c0*/  IMAD.MOV.U32 R15, RZ, RZ, R13 ;  /* 0x000000ffff0f7224 */ /* 0x000fe200078e000d */
[----:B------:R-:W3:Y:S01]  /*01d0*/  LDCU.64 UR8, c[0x3][0x10] ;  /* 0x00c00200ff0877ac */ /* 0x000ee20008000a00 */
[----:B------:R-:W4:Y:S01]  /*01e0*/  LDCU.64 UR12, c[0x3][0x1000] ;  /* 0x00c20000ff0c77ac */ /* 0x000f220008000a00 */
[----:B------:R-:W5:Y:S01]  /*01f0*/  LDCU.64 UR14, c[0x3][URZ] ;  /* 0x00c00000ff0e77ac */ /* 0x000f620008000a00 */
[----:B-1----:R-:W-:Y:S01]  /*0200*/  IMAD.U32 R21, RZ, RZ, UR11 ;  /* 0x0000000bff157e24 */ /* 0x002fe2000f8e00ff */
[----:B------:R-:W1:Y:S01]  /*0210*/  LDCU.64 UR16, c[0x3][0x8] ;  /* 0x00c00100ff1077ac */ /* 0x000e620008000a00 */
[----:B------:R-:W-:-:S02]  /*0220*/  IMAD.U32 R18, RZ, RZ, UR10 ;  /* 0x0000000aff127e24 */ /* 0x000fc4000f8e00ff */
[----:B--2---:R-:W-:Y:S01]  /*0230*/  IMAD.U32 R23, RZ, RZ, UR7 ;  /* 0x00000007ff177e24 */ /* 0x004fe2000f8e00ff */
[----:B------:R-:W2:Y:S01]  /*0240*/  LDCU.64 UR18, c[0x0][0x398] ;  /* 0x00007300ff1277ac */ /* 0x000ea20008000a00 */
[----:B------:R-:W-:Y:S02]  /*0250*/  IMAD.U32 R10, RZ, RZ, UR6 ;  /* 0x00000006ff0a7e24 */ /* 0x000fe4000f8e00ff */
[----:B---3--:R-:W-:Y:S02]  /*0260*/  IMAD.U32 R9, RZ, RZ, UR9 ;  /* 0x00000009ff097e24 */ /* 0x008fe4000f8e00ff */
[----:B------:R-:W-:Y:S02]  /*0270*/  IMAD.U32 R8, RZ, RZ, UR8 ;  /* 0x00000008ff087e24 */ /* 0x000fe4000f8e00ff */
[----:B----4-:R-:W-:Y:S02]  /*0280*/  IMAD.U32 R16, RZ, RZ, UR12 ;  /* 0x0000000cff107e24 */ /* 0x010fe4000f8e00ff */
[----:B------:R-:W-:-:S02]  /*0290*/  IMAD.U32 R17, RZ, RZ, UR13 ;  /* 0x0000000dff117e24 */ /* 0x000fc4000f8e00ff */
[----:B-----5:R-:W-:Y:S02]  /*02a0*/  IMAD.U32 R6, RZ, RZ, UR14 ;  /* 0x0000000eff067e24 */ /* 0x020fe4000f8e00ff */
[----:B------:R-:W-:Y:S02]  /*02b0*/  IMAD.U32 R7, RZ, RZ, UR15 ;  /* 0x0000000fff077e24 */ /* 0x000fe4000f8e00ff */
[----:B-1----:R-:W-:Y:S02]  /*02c0*/  IMAD.U32 R4, RZ, RZ, UR16 ;  /* 0x00000010ff047e24 */ /* 0x002fe4000f8e00ff */
[----:B------:R-:W-:Y:S02]  /*02d0*/  IMAD.U32 R19, RZ, RZ, UR17 ;  /* 0x00000011ff137e24 */ /* 0x000fe4000f8e00ff */
[----:B--2---:R-:W-:Y:S02]  /*02e0*/  IMAD.U32 R5, RZ, RZ, UR18 ;  /* 0x00000012ff057e24 */ /* 0x004fe4000f8e00ff */
[----:B------:R-:W-:-:S07]  /*02f0*/  IMAD.U32 R0, RZ, RZ, UR19 ;  /* 0x00000013ff007e24 */ /* 0x000fce000f8e00ff */
.L_x_0:
[----:B------:R-:W-:Y:S01]  /*0300*/  IMAD.IADD R2, R16, 0x1, R9 ;  /* 0x0000000110027824 */ /* 0x000fe200078e0209 */
[----:B------:R-:W-:Y:S01]  /*0310*/  IADD3 R26, P0, PT, R26, 0x2, RZ ;  /* 0x000000021a1a7810 */ /* 0x000fe20007f1e0ff */
[----:B------:R-:W-:Y:S02]  /*0320*/  IMAD.IADD R3, R17, 0x1, R6 ;  /* 0x0000000111037824 */ /* 0x000fe400078e0206 */
[----:B------:R-:W-:Y:S01]  /*0330*/  IMAD.IADD R22, R5, 0x1, R18 ;  /* 0x0000000105167824 */ /* 0x000fe200078e0212 */
[----:B------:R-:W-:Y:S01]  /*0340*/  SHF.L.W.U32.HI R2, R2, 0x7, R2 ;  /* 0x0000000702027819 */ /* 0x000fe20000010e02 */
[----:B------:R-:W-:Y:S01]  /*0350*/  IMAD.X R24, RZ, RZ, R24, P0 ;  /* 0x000000ffff187224 */ /* 0x000fe200000e0618 */
[----:B------:R-:W-:Y:S02]  /*0360*/  SHF.L.W.U32.HI R3, R3, 0x7, R3 ;  /* 0x0000000703037819 */ /* 0x000fe40000010e03 */
[----:B------:R-:W-:Y:S02]  /*0370*/  LOP3.LUT R19, R2, R19, RZ, 0x3c, !PT ;  /* 0x0000001302137212 */ /* 0x000fe400078e3cff */
[----:B------:R-:W-:Y:S01]  /*0380*/  LOP3.LUT R20, R20, R3, RZ, 0x3c, !PT ;  /* 0x0000000314147212 */ /* 0x000fe200078e3cff */
[----:B------:R-:W-:Y:S01]  /*0390*/  IMAD.IADD R3, R8, 0x1, R21 ;  /* 0x0000000108037824 */ /* 0x000fe200078e0215 */
[----:B------:R-:W-:Y:S01]  /*03a0*/  SHF.L.W.U32.HI R22, R22, 0x7, R22 ;  /* 0x0000000716167819 */ /* 0x000fe20000010e16 */
[----:B------:R-:W-:Y:S01]  /*03b0*/  IMAD.IADD R2, R19, 0x1, R16 ;  /* 0x0000000113027824 */ /* 0x000fe200078e0210 */
[----:B------:R-:W-:-:S02]  /*03c0*/  ISETP.NE.U32.AND P0, PT, R26, RZ, PT ;  /* 0x000000ff1a00720c */ /* 0x000fc40003f05070 */
[----:B------:R-:W-:Y:S02]  /*03d0*/  SHF.L.W.U32.HI R3, R3, 0x7, R3 ;  /* 0x0000000703037819 */ /* 0x000fe40000010e03 */
[----:B------:R-:W-:Y:S01]  /*03e0*/  SHF.L.W.U32.HI R28, R2, 0x9, R2 ;  /* 0x00000009021c7819 */ /* 0x000fe20000010e02 */
[----:B------:R-:W-:Y:S01]  /*03f0*/  IMAD.IADD R2, R20, 0x1, R17 ;  /* 0x0000000114027824 */ /* 0x000fe200078e0211 */
[----:B------:R-:W-:Y:S02]  /*0400*/  LOP3.LUT R23, R23, R22, RZ, 0x3c, !PT ;  /* 0x0000001617177212 */ /* 0x000fe400078e3cff */
[----:B------:R-:W-:Y:S02]  /*0410*/  LOP3.LUT R4, R3, R4, RZ, 0x3c, !PT ;  /* 0x0000000403047212 */ /* 0x000fe400078e3cff */
[----:B------:R-:W-:Y:S01]  /*0420*/  SHF.L.W.U32.HI R27, R2, 0x9, R2 ;  /* 0x00000009021b7819 */ /* 0x000fe20000010e02 */
[----:B------:R-:W-:Y:S01]  /*0430*/  IMAD.IADD R2, R23, 0x1, R18 ;  /* 0x0000000117027824 */ /* 0x000fe200078e0212 */
[----:B------:R-:W-:Y:S01]  /*0440*/  LOP3.LUT R28, R28, R15, RZ, 0x3c, !PT ;  /* 0x0000000f1c1c7212 */ /* 0x000fe200078e3cff */
[----:B------:R-:W-:Y:S01]  /*0450*/  IMAD.IADD R3, R4, 0x1, R21 ;  /* 0x0000000104037824 */ /* 0x000fe200078e0215 */
[----:B------:R-:W-:-:S02]  /*0460*/  LOP3.LUT R27, R10, R27, RZ, 0x3c, !PT ;  /* 0x0000001b0a1b7212 */ /* 0x000fc400078e3cff */
[----:B------:R-:W-:Y:S01]  /*0470*/  SHF.L.W.U32.HI R10, R2, 0x9, R2 ;  /* 0x00000009020a7819 */ /* 0x000fe20000010e02 */
[----:B------:R-:W-:Y:S01]  /*0480*/  IMAD.IADD R2, R19, 0x1, R28 ;  /* 0x0000000113027824 */ /* 0x000fe200078e021c */
[----:B------:R-:W-:Y:S02]  /*0490*/  SHF.L.W.U32.HI R15, R3, 0x9, R3 ;  /* 0x00000009030f7819 */ /* 0x000fe40000010e03 */
[----:B------:R-:W-:Y:S02]  /*04a0*/  LOP3.LUT R10, R10, R7, RZ, 0x3c, !PT ;  /* 0x000000070a0a7212 */ /* 0x000fe400078e3cff */
[----:B------:R-:W-:Y:S01]  /*04b0*/  LOP3.LUT R15, R15, R0, RZ, 0x3c, !PT ;  /* 0x000000000f0f7212 */ /* 0x000fe200078e3cff */
[----:B------:R-:W-:Y:S01]  /*04c0*/  IMAD.IADD R0, R20, 0x1, R27 ;  /* 0x0000000114007824 */ /* 0x000fe200078e021b */
[----:B------:R-:W-:Y:S01]  /*04d0*/  SHF.L.W.U32.HI R2, R2, 0xd, R2 ;  /* 0x0000000d02027819 */ /* 0x000fe20000010e02 */
[----:B------:R-:W-:Y:S01]  /*04e0*/  IMAD.IADD R7, R23, 0x1, R10 ;  /* 0x0000000117077824 */ /* 0x000fe200078e020a */
[----:B------:R-:W-:-:S02]  /*04f0*/  ISETP.NE.AND.EX P0, PT, R24, RZ, PT, P0 ;  /* 0x000000ff1800720c */ /* 0x000fc40003f05300 */
[----:B------:R-:W-:Y:S01]  /*0500*/  LOP3.LUT R9, R2, R9, RZ, 0x3c, !PT ;  /* 0x0000000902097212 */ /* 0x000fe200078e3cff */
[----:B------:R-:W-:Y:S01]  /*0510*/  IMAD.IADD R2, R4, 0x1, R15 ;  /* 0x0000000104027824 */ /* 0x000fe200078e020f */
[----:B------:R-:W-:Y:S02]  /*0520*/  SHF.L.W.U32.HI R3, R0, 0xd, R0 ;  /* 0x0000000d00037819 */ /* 0x000fe40000010e00 */
[----:B------:R-:W-:Y:S02]  /*0530*/  SHF.L.W.U32.HI R0, R7, 0xd, R7 ;  /* 0x0000000d07007819 */ /* 0x000fe40000010e07 */
[----:B------:R-:W-:Y:S02]  /*0540*/  LOP3.LUT R6, R3, R6, RZ, 0x3c, !PT ;  /* 0x0000000603067212 */ /* 0x000fe400078e3cff */
[----:B------:R-:W-:Y:S01]  /*0550*/  LOP3.LUT R5, R0, R5, RZ, 0x3c, !PT ;  /* 0x0000000500057212 */ /* 0x000fe200078e3cff */
[----:B------:R-:W-:Y:S01]  /*0560*/  IMAD.IADD R0, R28, 0x1, R9 ;  /* 0x000000011c007824 */ /* 0x000fe200078e0209 */
[----:B------:R-:W-:Y:S01]  /*0570*/  SHF.L.W.U32.HI R3, R2, 0xd, R2 ;  /* 0x0000000d02037819 */ /* 0x000fe20000010e02 */
[----:B------:R-:W-:-:S03]  /*0580*/  IMAD.IADD R2, R27, 0x1, R6 ;  /* 0x000000011b027824 */ /* 0x000fc600078e0206 */
[----:B------:R-:W-:Y:S02]  /*0590*/  LOP3.LUT R8, R3, R8, RZ, 0x3c, !PT ;  /* 0x0000000803087212 */ /* 0x000fe400078e3cff */
[----:B------:R-:W-:Y:S01]  /*05a0*/  SHF.L.W.U32.HI R3, R0, 0x12, R0 ;  /* 0x0000001200037819 */ /* 0x000fe20000010e00 */
[----:B------:R-:W-:Y:S01]  /*05b0*/  IMAD.IADD R0, R10, 0x1, R5 ;  /* 0x000000010a007824 */ /* 0x000fe200078e0205 */
[----:B------:R-:W-:Y:S02]  /*05c0*/  SHF.L.W.U32.HI R2, R2, 0x12, R2 ;  /* 0x0000001202027819 */ /* 0x000fe40000010e02 */
        /* <DEDUP_REMOVED lines=13> */
[----:B------:R-:W-:-:S03]  /*06a0*/  IMAD.IADD R16, R23, 0x1, R22 ;  /* 0x0000000117107824 */ /* 0x000fc600078e0216 */
[----:B------:R-:W-:Y:S01]  /*06b0*/  LOP3.LUT R5, R0, R5, RZ, 0x3c, !PT ;  /* 0x0000000500057212 */ /* 0x000fe200078e3cff */
[----:B------:R-:W-:Y:S01]  /*06c0*/  IMAD.IADD R0, R3, 0x1, R6 ;  /* 0x0000000103007824 */ /* 0x000fe200078e0206 */
[----:B------:R-:W-:Y:S02]  /*06d0*/  SHF.L.W.U32.HI R7, R7, 0x7, R7 ;  /* 0x0000000707077819 */ /* 0x000fe40000010e07 */
        /* <DEDUP_REMOVED lines=9> */
[----:B------:R-:W-:Y:S01]  /*0770*/  SHF.L.W.U32.HI R17, R16, 0x9, R16 ;  /* 0x0000000910117819 */ /* 0x000fe20000010e10 */
[----:B------:R-:W-:Y:S01]  /*0780*/  IMAD.IADD R16, R6, 0x1, R7 ;  /* 0x0000000106107824 */ /* 0x000fe200078e0207 */
[----:B------:R-:W-:Y:S02]  /*0790*/  LOP3.LUT R0, R0, R15, RZ, 0x3c, !PT ;  /* 0x0000000f00007212 */ /* 0x000fe400078e3cff */
[----:B------:R-:W-:Y:S02]  /*07a0*/  SHF.L.W.U32.HI R10, R10, 0x9, R10 ;  /* 0x000000090a0a7819 */ /* 0x000fe40000010e0a */
        /* <DEDUP_REMOVED lines=11> */
[----:B------:R-:W-:Y:S02]  /*0860*/  SHF.L.W.U32.HI R18, R18, 0xd, R18 ;  /* 0x0000000d12127819 */ /* 0x000fe40000010e12 */
[----:B------:R-:W-:Y:S02]  /*0870*/  LOP3.LUT R20, R17, R20, RZ, 0x3c, !PT ;  /* 0x0000001411147212 */ /* 0x000fe400078e3cff */
[----:B------:R-:W-:Y:S02]  /*0880*/  SHF.L.W.U32.HI R16, R16, 0x12, R16 ;  /* 0x0000001210107819 */ /* 0x000fe40000010e10 */
[----:B------:R-:W-:Y:S01]  /*0890*/  LOP3.LUT R23, R18, R23, RZ, 0x3c, !PT ;  /* 0x0000001712177212 */ /* 0x000fe200078e3cff */
[----:B------:R-:W-:Y:S01]  /*08a0*/  IMAD.IADD R17, R15, 0x1, R20 ;  /* 0x000000010f117824 */ /* 0x000fe200078e0214 */
[----:B------:R-:W-:Y:S01]  /*08b0*/  LOP3.LUT R16, R16, R3, RZ, 0x3c, !PT ;  /* 0x0000000310107212 */ /* 0x000fe200078e3cff */
[----:B------:R-:W-:Y:S02]  /*08c0*/  IMAD.IADD R3, R0, 0x1, R19 ;  /* 0x0000000100037824 */ /* 0x000fe400078e0213 */
[----:B------:R-:W-:Y:S01]  /*08d0*/  IMAD.IADD R21, R10, 0x1, R23 ;  /* 0x000000010a157824 */ /* 0x000fe200078e0217 */
[----:B------:R-:W-:-:S02]  /*08e0*/  SHF.L.W.U32.HI R18, R17, 0x12, R17 ;  /* 0x0000001211127819 */ /* 0x000fc40000010e11 */
[----:B------:R-:W-:Y:S02]  /*08f0*/  SHF.L.W.U32.HI R3, R3, 0x12, R3 ;  /* 0x0000001203037819 */ /* 0x000fe40000010e03 */
[----:B------:R-:W-:Y:S02]  /*0900*/  SHF.L.W.U32.HI R21, R21, 0x12, R21 ;  /* 0x0000001215157819 */ /* 0x000fe40000010e15 */
[----:B------:R-:W-:Y:S02]  /*0910*/  LOP3.LUT R17, R3, R2, RZ, 0x3c, !PT ;  /* 0x0000000203117212 */ /* 0x000fe400078e3cff */
[----:B------:R-:W-:Y:S02]  /*0920*/  LOP3.LUT R18, R18, R25, RZ, 0x3c, !PT ;  /* 0x0000001912127212 */ /* 0x000fe400078e3cff */
[----:B------:R-:W-:Y:S01]  /*0930*/  LOP3.LUT R21, R21, R22, RZ, 0x3c, !PT ;  /* 0x0000001615157212 */ /* 0x000fe200078e3cff */
[----:B------:R-:W-:Y:S06]  /*0940*/  @P0 BRA `(.L_x_0) ;  /* 0xfffffff8006c0947 */ /* 0x000fec000383ffff */
[----:B------:R-:W1:Y:S01]  /*0950*/  LDCU.64 UR6, c[0x0][0x380] ;  /* 0x00007000ff0677ac */ /* 0x000e620008000a00 */
[----:B------:R-:W2:Y:S01]  /*0960*/  LDCU.128 UR12, c[0x3][URZ] ;  /* 0x00c00000ff0c77ac */ /* 0x000ea20008000c00 */
[----:B------:R-:W3:Y:S01]  /*0970*/  LDCU.128 UR8, c[0x3][0x1000] ;  /* 0x00c20000ff0877ac */ /* 0x000ee20008000c00 */
[----:B-1----:R-:W-:-:S04]  /*0980*/  LEA R2, P0, R13, UR6, 0x6 ;  /* 0x000000060d027c11 */ /* 0x002fc8000f8030ff */
[----:B------:R-:W-:Y:S01]  /*0990*/  LEA.HI.X R3, R13, UR7, R12, 0x6, P0 ;  /* 0x000000070d037c11 */ /* 0x000fe200080f340c */
[----:B--2---:R-:W-:Y:S01]  /*09a0*/  VIADD R6, R6, UR12 ;  /* 0x0000000c06067c36 */ /* 0x004fe20008000000 */
[----:B------:R-:W1:Y:S03]  /*09b0*/  LDCU.64 UR6, c[0x0][0x398] ;  /* 0x00007300ff0677ac */ /* 0x000e660008000a00 */
[----:B0-----:R-:W2:Y:S04]  /*09c0*/  LDG.E R22, desc[UR4][R2.64+0x4] ;  /* 0x0000040402167981 */ /* 0x001ea8000c1e1900 */
[----:B------:R-:W4:Y:S01]  /*09d0*/  LDG.E R25, desc[UR4][R2.64] ;  /* 0x0000000402197981 */ /* 0x000f22000c1e1900 */
[----:B---3--:R-:W-:-:S03]  /*09e0*/  VIADD R16, R16, UR8 ;  /* 0x0000000810107c36 */ /* 0x008fc60008000000 */
[----:B------:R-:W3:Y:S04]  /*09f0*/  LDG.E R27, desc[UR4][R2.64+0x8] ;  /* 0x00000804021b7981 */ /* 0x000ee8000c1e1900 */
[----:B------:R-:W5:Y:S01]  /*0a00*/  LDG.E R24, desc[UR4][R2.64+0xc] ;  /* 0x00000c0402187981 */ /* 0x000f62000c1e1900 */
[----:B--2---:R-:W-:-:S03]  /*0a10*/  LOP3.LUT R26, R22, R6, RZ, 0x3c, !PT ;  /* 0x00000006161a7212 */ /* 0x004fc600078e3cff */
[----:B------:R-:W2:Y:S01]  /*0a20*/  LDG.E R22, desc[UR4][R2.64+0x10] ;  /* 0x0000100402167981 */ /* 0x000ea2000c1e1900 */
[----:B----4-:R-:W-:-:S03]  /*0a30*/  LOP3.LUT R29, R25, R16, RZ, 0x3c, !PT ;  /* 0x00000010191d7212 */ /* 0x010fc600078e3cff */
[----:B------:R-:W4:Y:S01]  /*0a40*/  LDG.E R16, desc[UR4][R2.64+0x14] ;  /* 0x0000140402107981 */ /* 0x000f22000c1e1900 */
[----:B------:R-:W-:Y:S02]  /*0a50*/  VIADD R6, R7, UR13 ;  /* 0x0000000d07067c36 */ /* 0x000fe40008000000 */
[----:B------:R-:W-:Y:S02]  /*0a60*/  VIADD R25, R4, UR14 ;  /* 0x0000000e04197c36 */ /* 0x000fe40008000000 */
[----:B------:R-:W-:Y:S01]  /*0a70*/  VIADD R19, R19, UR15 ;  /* 0x0000000f13137c36 */ /* 0x000fe20008000000 */
[----:B---3--:R-:W-:Y:S01]  /*0a80*/  LOP3.LUT R27, R27, R6, RZ, 0x3c, !PT ;  /* 0x000000061b1b7212 */ /* 0x008fe200078e3cff */
[----:B------:R-:W-:Y:S01]  /*0a90*/  VIADD R17, R17, UR9 ;  /* 0x0000000911117c36 */ /* 0x000fe20008000000 */
[----:B------:R-:W3:Y:S01]  /*0aa0*/  LDG.E R6, desc[UR4][R2.64+0x1c] ;  /* 0x00001c0402067981 */ /* 0x000ee2000c1e1900 */
[----:B-----5:R-:W-:Y:S01]  /*0ab0*/  LOP3.LUT R25, R24, R25, RZ, 0x3c, !PT ;  /* 0x0000001918197212 */ /* 0x020fe200078e3cff */
[----:B------:R-:W0:Y:S02]  /*0ac0*/  LDCU.128 UR12, c[0x3][0x10] ;  /* 0x00c00200ff0c77ac */ /* 0x000e240008000c00 */
[----:B------:R-:W-:Y:S04]  /*0ad0*/  STG.E desc[UR4][R2.64], R29 ;  /* 0x0000001d02007986 */ /* 0x000fe8000c101904 */
[----:B------:R5:W-:Y:S04]  /*0ae0*/  STG.E desc[UR4][R2.64+0x4], R26 ;  /* 0x0000041a02007986 */ /* 0x000be8000c101904 */
[----:B------:R1:W-:Y:S04]  /*0af0*/  STG.E desc[UR4][R2.64+0xc], R25 ;  /* 0x00000c1902007986 */ /* 0x0003e8000c101904 */
[----:B------:R-:W3:Y:S04]  /*0b00*/  LDG.E R7, desc[UR4][R2.64+0x18] ;  /* 0x0000180402077981 */ /* 0x000ee8000c1e1900 */
[----:B------:R-:W3:Y:S04]  /*0b10*/  LDG.E R4, desc[UR4][R2.64+0x28] ;  /* 0x0000280402047981 */ /* 0x000ee8000c1e1900 */
[----:B-----5:R-:W5:Y:S04]  /*0b20*/  LDG.E R26, desc[UR4][R2.64+0x2c] ;  /* 0x00002c04021a7981 */ /* 0x020f68000c1e1900 */
[----:B-1----:R-:W5:Y:S04]  /*0b30*/  LDG.E R25, desc[UR4][R2.64+0x30] ;  /* 0x0000300402197981 */ /* 0x002f68000c1e1900 */
[----:B------:R-:W5:Y:S01]  /*0b40*/  LDG.E R24, desc[UR4][R2.64+0x34] ;  /* 0x0000340402187981 */ /* 0x000f62000c1e1900 */
[----:B--2---:R-:W-:-:S03]  /*0b50*/  LOP3.LUT R19, R22, R19, RZ, 0x3c, !PT ;  /* 0x0000001316137212 */ /* 0x004fc600078e3cff */
[----:B------:R-:W2:Y:S01]  /*0b60*/  LDG.E R22, desc[UR4][R2.64+0x38] ;  /* 0x0000380402167981 */ /* 0x000ea2000c1e1900 */
[----:B----4-:R-:W-:-:S03]  /*0b70*/  LOP3.LUT R29, R16, R17, RZ, 0x3c, !PT ;  /* 0x00000011101d7212 */ /* 0x010fc600078e3cff */
[----:B------:R1:W-:Y:S04]  /*0b80*/  STG.E desc[UR4][R2.64+0x10], R19 ;  /* 0x0000101302007986 */ /* 0x0003e8000c101904 */
[----:B------:R-:W4:Y:S04]  /*0b90*/  LDG.E R17, desc[UR4][R2.64+0x20] ;  /* 0x0000200402117981 */ /* 0x000f28000c1e1900 */
[----:B------:R-:W4:Y:S04]  /*0ba0*/  LDG.E R16, desc[UR4][R2.64+0x24] ;  /* 0x0000240402107981 */ /* 0x000f28000c1e1900 */
[----:B-1----:R-:W4:Y:S01]  /*0bb0*/  LDG.E R19, desc[UR4][R2.64+0x3c] ;  /* 0x00003c0402137981 */ /* 0x002f22000c1e1900 */
[----:B------:R-:W-:-:S02]  /*0bc0*/  VIADD R28, R5, UR6 ;  /* 0x00000006051c7c36 */ /* 0x000fc40008000000 */
[----:B------:R-:W-:Y:S01]  /*0bd0*/  VIADD R5, R0, UR7 ;  /* 0x0000000700057c36 */ /* 0x000fe20008000000 */
[----:B------:R1:W-:Y:S01]  /*0be0*/  STG.E desc[UR4][R2.64+0x8], R27 ;  /* 0x0000081b02007986 */ /* 0x0003e2000c101904 */
[----:B------:R-:W-:-:S03]  /*0bf0*/  VIADD R0, R21, UR11 ;  /* 0x0000000b15007c36 */ /* 0x000fc60008000000 */
[----:B---3--:R-:W-:Y:S01]  /*0c00*/  LOP3.LUT R5, R6, R5, RZ, 0x3c, !PT ;  /* 0x0000000506057212 */ /* 0x008fe200078e3cff */
[----:B0-----:R-:W-:Y:S02]  /*0c10*/  VIADD R6, R9, UR13 ;  /* 0x0000000d09067c36 */ /* 0x001fe40008000000 */
[----:B------:R-:W-:Y:S02]  /*0c20*/  IMAD.IADD R21, R20, 0x1, R12 ;  /* 0x0000000114157824 */ /* 0x000fe400078e020c */
[----:B------:R-:W-:Y:S02]  /*0c30*/  VIADD R9, R10, UR14 ;  /* 0x0000000e0a097c36 */ /* 0x000fe40008000000 */
[----:B-1----:R-:W-:Y:S02]  /*0c40*/  VIADD R27, R18, UR10 ;  /* 0x0000000a121b7c36 */ /* 0x002fe40008000000 */
[----:B------:R-:W-:Y:S02]  /*0c50*/  IMAD.IADD R18, R15, 0x1, R13 ;  /* 0x000000010f127824 */ /* 0x000fe400078e020d */
[----:B------:R-:W-:-:S02]  /*0c60*/  VIADD R15, R8, UR12 ;  /* 0x0000000c080f7c36 */ /* 0x000fc40008000000 */
[----:B------:R-:W-:Y:S01]  /*0c70*/  VIADD R23, R23, UR15 ;  /* 0x0000000f17177c36 */ /* 0x000fe20008000000 */
[----:B------:R-:W-:Y:S02]  /*0c80*/  LOP3.LUT R7, R7, R28, RZ, 0x3c, !PT ;  /* 0x0000001c07077212 */ /* 0x000fe400078e3cff */
[----:B------:R-:W-:Y:S02]  /*0c90*/  LOP3.LUT R27, R4, R27, RZ, 0x3c, !PT ;  /* 0x0000001b041b7212 */ /* 0x000fe400078e3cff */
[----:B-----5:R-:W-:Y:S02]  /*0ca0*/  LOP3.LUT R15, R26, R15, RZ, 0x3c, !PT ;  /* 0x0000000f1a0f7212 */ /* 0x020fe400078e3cff */
[----:B------:R-:W-:Y:S02]  /*0cb0*/  LOP3.LUT R25, R25, R6, RZ, 0x3c, !PT ;  /* 0x0000000619197212 */ /* 0x000fe400078e3cff */
[----:B------:R-:W-:Y:S01]  /*0cc0*/  LOP3.LUT R9, R24, R9, RZ, 0x3c, !PT ;  /* 0x0000000918097212 */ /* 0x000fe200078e3cff */
[----:B------:R1:W-:Y:S01]  /*0cd0*/  STG.E desc[UR4][R2.64+0x14], R29 ;  /* 0x0000141d02007986 */ /* 0x0003e2000c101904 */
[----:B------:R-:W-:-:S03]  /*0ce0*/  VIADD R11, R11, 0x1 ;  /* 0x000000010b0b7836 */ /* 0x000fc60000000000 */
[----:B------:R1:W-:Y:S04]  /*0cf0*/  STG.E desc[UR4][R2.64+0x18], R7 ;  /* 0x0000180702007986 */ /* 0x0003e8000c101904 */
[----:B------:R1:W-:Y:S04]  /*0d00*/  STG.E desc[UR4][R2.64+0x1c], R5 ;  /* 0x00001c0502007986 */ /* 0x0003e8000c101904 */
[----:B------:R1:W-:Y:S04]  /*0d10*/  STG.E desc[UR4][R2.64+0x28], R27 ;  /* 0x0000281b02007986 */ /* 0x0003e8000c101904 */
[----:B------:R1:W-:Y:S04]  /*0d20*/  STG.E desc[UR4][R2.64+0x2c], R15 ;  /* 0x00002c0f02007986 */ /* 0x0003e8000c101904 */
[----:B------:R1:W-:Y:S04]  /*0d30*/  STG.E desc[UR4][R2.64+0x30], R25 ;  /* 0x0000301902007986 */ /* 0x0003e8000c101904 */
[----:B------:R1:W-:Y:S01]  /*0d40*/  STG.E desc[UR4][R2.64+0x34], R9 ;  /* 0x0000340902007986 */ /* 0x0003e2000c101904 */
[----:B------:R-:W-:-:S02]  /*0d50*/  ISETP.NE.AND P0, PT, R11, R14, PT ;  /* 0x0000000e0b00720c */ /* 0x000fc40003f05270 */
[----:B------:R-:W-:-:S05]  /*0d60*/  IADD3 R13, P1, PT, R13, 0x1, RZ ;  /* 0x000000010d0d7810 */ /* 0x000fca0007f3e0ff */
[----:B------:R-:W-:Y:S01]  /*0d70*/  IMAD.X R12, RZ, RZ, R12, P1 ;  /* 0x000000ffff0c7224 */ /* 0x000fe200008e060c */
[----:B--2---:R-:W-:Y:S02]  /*0d80*/  LOP3.LUT R23, R22, R23, RZ, 0x3c, !PT ;  /* 0x0000001716177212 */ /* 0x004fe400078e3cff */
[----:B----4-:R-:W-:Y:S02]  /*0d90*/  LOP3.LUT R17, R17, R18, RZ, 0x3c, !PT ;  /* 0x0000001211117212 */ /* 0x010fe400078e3cff */
[----:B------:R-:W-:Y:S02]  /*0da0*/  LOP3.LUT R21, R16, R21, RZ, 0x3c, !PT ;  /* 0x0000001510157212 */ /* 0x000fe400078e3cff */
[----:B------:R-:W-:Y:S01]  /*0db0*/  LOP3.LUT R19, R19, R0, RZ, 0x3c, !PT ;  /* 0x0000000013137212 */ /* 0x000fe200078e3cff */
[----:B------:R1:W-:Y:S04]  /*0dc0*/  STG.E desc[UR4][R2.64+0x20], R17 ;  /* 0x0000201102007986 */ /* 0x0003e8000c101904 */
[----:B------:R1:W-:Y:S04]  /*0dd0*/  STG.E desc[UR4][R2.64+0x24], R21 ;  /* 0x0000241502007986 */ /* 0x0003e8000c101904 */
[----:B------:R1:W-:Y:S04]  /*0de0*/  STG.E desc[UR4][R2.64+0x38], R23 ;  /* 0x0000381702007986 */ /* 0x0003e8000c101904 */
[----:B------:R1:W-:Y:S01]  /*0df0*/  STG.E desc[UR4][R2.64+0x3c], R19 ;  /* 0x00003c1302007986 */ /* 0x0003e2000c101904 */
[----:B------:R-:W-:Y:S05]  /*0e00*/  @P0 BRA `(.L_x_1) ;  /* 0xfffffff000d80947 */ /* 0x000fea000383ffff */
[----:B------:R-:W-:Y:S05]  /*0e10*/  EXIT ;  /* 0x000000000000794d */ /* 0x000fea0003800000 */
.L_x_2:
[----:B------:R-:W-:-:S00]  /*0e20*/  BRA `(.L_x_2) ;  /* 0xfffffffc00fc7947 */ /* 0x000fc0000383ffff */
[----:B------:R-:W-:-:S00]  /*0e30*/  NOP ;  /* 0x0000000000007918 */ /* 0x000fc00000000000 */
        /* <DEDUP_REMOVED lines=12> */
.L_x_3:


//--------------------- .nv.shared.reserved.0     --------------------------
	.section	.nv.shared.reserved.0,"aw",@nobits
	.weak		__nv_reservedSMEM_offset_0_alias
	.size		__nv_reservedSMEM_offset_0_alias, 0, 64
	.other		__nv_reservedSMEM_offset_0_alias,@"STO_CUDA_RESERVED_SHARED STV_DEFAULT"
__nv_reservedSMEM_offset_0_alias:
	.zero		0
	.zero		64


//--------------------- .nv.constant0._Z8VecCryptPhjmmi --------------------------
	.section	.nv.constant0._Z8VecCryptPhjmmi,"a",@progbits
	.sectionflags	@""
	.align	4
.nv.constant0._Z8VecCryptPhjmmi:
	.zero		932


//--------------------- SYMBOLS --------------------------

	.type		.nv.reservedSmem.offset0,@object
	.size		.nv.reservedSmem.offset0,0x4
